	.headerflags	@"EF_CUDA_TEXMODE_UNIFIED EF_CUDA_64BIT_ADDRESS EF_CUDA_ACCELERATORS EF_CUDA_SM90 EF_CUDA_VIRTUAL_SM(EF_CUDA_SM90)"
	.elftype	@"ET_EXEC"


//--------------------- .nv.info                  --------------------------
	.section	.nv.info,"",@"SHT_CUDA_INFO"
	.align	4


	//----- nvinfo : EIATTR_REGCOUNT
	.align		4
        /*0000*/ 	.byte	0x04, 0x2f
        /*0002*/ 	.short	(.L_1 - .L_0)
	.align		4
.L_0:
        /*0004*/ 	.word	index@(triton_per_fused__softmax_2)
        /*0008*/ 	.word	0x00000011


	//----- nvinfo : EIATTR_MIN_STACK_SIZE
	.align		4
.L_1:
        /*000c*/ 	.byte	0x04, 0x12
        /*000e*/ 	.short	(.L_3 - .L_2)
	.align		4
.L_2:
        /*0010*/ 	.word	index@(triton_per_fused__softmax_2)
        /*0014*/ 	.word	0x00000000


	//----- nvinfo : EIATTR_FRAME_SIZE
	.align		4
.L_3:
        /*0018*/ 	.byte	0x04, 0x11
        /*001a*/ 	.short	(.L_5 - .L_4)
	.align		4
.L_4:
        /*001c*/ 	.word	index@(triton_per_fused__softmax_2)
        /*0020*/ 	.word	0x00000000


	//----- nvinfo : EIATTR_MIN_STACK_SIZE
	.align		4
.L_5:
        /*0024*/ 	.byte	0x04, 0x12
        /*0026*/ 	.short	(.L_7 - .L_6)
	.align		4
.L_6:
        /*0028*/ 	.word	index@(triton_per_fused__softmax_2)
        /*002c*/ 	.word	0x00000000
.L_7:


//--------------------- .nv.info.triton_per_fused__softmax_2 --------------------------
	.section	.nv.info.triton_per_fused__softmax_2,"",@"SHT_CUDA_INFO"
	.sectionflags	@""
	.align	4


	//----- nvinfo : EIATTR_CUDA_API_VERSION
	.align		4
        /*0000*/ 	.byte	0x04, 0x37
        /*0002*/ 	.short	(.L_9 - .L_8)
.L_8:
        /*0004*/ 	.word	0x0000007c


	//----- nvinfo : EIATTR_KPARAM_INFO
	.align		4
.L_9:
        /*0008*/ 	.byte	0x04, 0x17
        /*000a*/ 	.short	(.L_11 - .L_10)
.L_10:
        /*000c*/ 	.word	0x00000000
        /*0010*/ 	.short	0x0004
        /*0012*/ 	.short	0x001c
        /*0014*/ 	.byte	0x00, 0xf0, 0x11, 0x00


	//----- nvinfo : EIATTR_KPARAM_INFO
	.align		4
.L_11:
        /*0018*/ 	.byte	0x04, 0x17
        /*001a*/ 	.short	(.L_13 - .L_12)
.L_12:
        /*001c*/ 	.word	0x00000000
        /*0020*/ 	.short	0x0003
        /*0022*/ 	.short	0x0018
        /*0024*/ 	.byte	0x00, 0xf0, 0x11, 0x00


	//----- nvinfo : EIATTR_KPARAM_INFO
	.align		4
.L_13:
        /*0028*/ 	.byte	0x04, 0x17
        /*002a*/ 	.short	(.L_15 - .L_14)
.L_14:
        /*002c*/ 	.word	0x00000000
        /*0030*/ 	.short	0x0002
        /*0032*/ 	.short	0x0010
        /*0034*/ 	.byte	0x00, 0xf4, 0x21, 0x00


	//----- nvinfo : EIATTR_KPARAM_INFO
	.align		4
.L_15:
        /*0038*/ 	.byte	0x04, 0x17
        /*003a*/ 	.short	(.L_17 - .L_16)
.L_16:
        /*003c*/ 	.word	0x00000000
        /*0040*/ 	.short	0x0001
        /*0042*/ 	.short	0x0008
        /*0044*/ 	.byte	0x00, 0xf4, 0x21, 0x00


	//----- nvinfo : EIATTR_KPARAM_INFO
	.align		4
.L_17:
        /*0048*/ 	.byte	0x04, 0x17
        /*004a*/ 	.short	(.L_19 - .L_18)
.L_18:
        /*004c*/ 	.word	0x00000000
        /*0050*/ 	.short	0x0000
        /*0052*/ 	.short	0x0000
        /*0054*/ 	.byte	0x00, 0xf4, 0x21, 0x00


	//----- nvinfo : EIATTR_SPARSE_MMA_MASK
	.align		4
.L_19:
        /*0058*/ 	.byte	0x03, 0x50
        /*005a*/ 	.short	0x0000


	//----- nvinfo : EIATTR_MAXREG_COUNT
	.align		4
        /*005c*/ 	.byte	0x03, 0x1b
        /*005e*/ 	.short	0x00ff


	//----- nvinfo : EIATTR_COOP_GROUP_MASK_REGIDS
	.align		4
        /*0060*/ 	.byte	0x04, 0x29
        /*0062*/ 	.short	(.L_21 - .L_20)


	//   ....[0]....
.L_20:
        /*0064*/ 	.word	0xffffffff


	//   ....[1]....
        /*0068*/ 	.word	0xffffffff


	//   ....[2]....
        /*006c*/ 	.word	0xffffffff


	//   ....[3]....
        /*0070*/ 	.word	0xffffffff


	//   ....[4]....
        /*0074*/ 	.word	0xffffffff


	//   ....[5]....
        /*0078*/ 	.word	0xffffffff


	//   ....[6]....
        /*007c*/ 	.word	0xffffffff


	//   ....[7]....
        /*0080*/ 	.word	0xffffffff


	//----- nvinfo : EIATTR_COOP_GROUP_INSTR_OFFSETS
	.align		4
.L_21:
        /*0084*/ 	.byte	0x04, 0x28
        /*0086*/ 	.short	(.L_23 - .L_22)


	//   ....[0]....
.L_22:
        /*0088*/ 	.word	0x000001f0


	//   ....[1]....
        /*008c*/ 	.word	0x00000230


	//   ....[2]....
        /*0090*/ 	.word	0x00000270


	//   ....[3]....
        /*0094*/ 	.word	0x000002b0


	//   ....[4]....
        /*0098*/ 	.word	0x00000370


	//   ....[5]....
        /*009c*/ 	.word	0x00000390


	//   ....[6]....
        /*00a0*/ 	.word	0x000003b0


	//   ....[7]....
        /*00a4*/ 	.word	0x000003d0


	//----- nvinfo : EIATTR_EXIT_INSTR_OFFSETS
	.align		4
.L_23:
        /*00a8*/ 	.byte	0x04, 0x1c
        /*00aa*/ 	.short	(.L_25 - .L_24)


	//   ....[0]....
.L_24:
        /*00ac*/ 	.word	0x00000490


	//   ....[1]....
        /*00b0*/ 	.word	0x000004b0


	//----- nvinfo : EIATTR_REQNTID
	.align		4
.L_25:
        /*00b4*/ 	.byte	0x04, 0x10
        /*00b6*/ 	.short	(.L_27 - .L_26)
.L_26:
        /*00b8*/ 	.word	0x00000040
        /*00bc*/ 	.word	0x00000001
        /*00c0*/ 	.word	0x00000001


	//----- nvinfo : EIATTR_CBANK_PARAM_SIZE
	.align		4
.L_27:
        /*00c4*/ 	.byte	0x03, 0x19
        /*00c6*/ 	.short	0x0020


	//----- nvinfo : EIATTR_PARAM_CBANK
	.align		4
        /*00c8*/ 	.byte	0x04, 0x0a
        /*00ca*/ 	.short	(.L_29 - .L_28)
	.align		4
.L_28:
        /*00cc*/ 	.word	index@(.nv.constant0.triton_per_fused__softmax_2)
        /*00d0*/ 	.short	0x0210
        /*00d2*/ 	.short	0x0020


	//----- nvinfo : EIATTR_SW_WAR
	.align		4
.L_29:
        /*00d4*/ 	.byte	0x04, 0x36
        /*00d6*/ 	.short	(.L_31 - .L_30)
.L_30:
        /*00d8*/ 	.word	0x00000008
.L_31:


//--------------------- .nv.callgraph             --------------------------
	.section	.nv.callgraph,"",@"SHT_CUDA_CALLGRAPH"
	.align	4
	.sectionentsize	8
	.align		4
        /*0000*/ 	.word	0x00000000
	.align		4
        /*0004*/ 	.word	0xffffffff
	.align		4
        /*0008*/ 	.word	0x00000000
	.align		4
        /*000c*/ 	.word	0xfffffffe
	.align		4
        /*0010*/ 	.word	0x00000000
	.align		4
        /*0014*/ 	.word	0xfffffffd
	.align		4
        /*0018*/ 	.word	0x00000000
	.align		4
        /*001c*/ 	.word	0xfffffffc


//--------------------- .text.triton_per_fused__softmax_2 --------------------------
	.section	.text.triton_per_fused__softmax_2,"ax",@progbits
	.align	128
        .global         triton_per_fused__softmax_2
        .type           triton_per_fused__softmax_2,@function
        .size           triton_per_fused__softmax_2,(.L_x_1 - triton_per_fused__softmax_2)
        .other          triton_per_fused__softmax_2,@"STO_CUDA_ENTRY STV_DEFAULT"
triton_per_fused__softmax_2:
.text.triton_per_fused__softmax_2:
[----:B------:R-:W0:Y:S02]  /*0000*/  LDC R1, c[0x0][0x28] ;  /* 0x00000a00ff017b82 */ /* 0x000e240000000800 */
[----:B------:R-:W1:Y:S01]  /*0010*/  S2R R3, SR_CTAID.X ;  /* 0x0000000000037919 */ /* 0x000e620000002500 */
[----:B------:R-:W2:Y:S01]  /*0020*/  LDC.64 R6, c[0x0][0x210] ;  /* 0x00008400ff067b82 */ /* 0x000ea20000000a00 */
[----:B------:R-:W-:Y:S01]  /*0030*/  IMAD.MOV.U32 R10, RZ, RZ, RZ ;  /* 0x000000ffff0a7224 */ /* 0x000fe200078e00ff */
[----:B------:R-:W-:Y:S01]  /*0040*/  ULDC.64 UR4, c[0x0][0x208] ;  /* 0x0000820000047ab9 */ /* 0x000fe20000000a00 */
[----:B------:R-:W3:Y:S05]  /*0050*/  S2R R12, SR_TID.X ;  /* 0x00000000000c7919 */ /* 0x000eea0000002100 */
[----:B------:R-:W4:Y:S01]  /*0060*/  LDC.64 R8, c[0x0][0x218] ;  /* 0x00008600ff087b82 */ /* 0x000f220000000a00 */
[C---:B-1----:R-:W-:Y:S01]  /*0070*/  IMAD.HI R5, R3.reuse, 0x38e38e39, RZ ;  /* 0x38e38e3903057827 */ /* 0x042fe200078e02ff */
[----:B------:R-:W-:-:S02]  /*0080*/  ISETP.GE.AND P0, PT, R3, 0x240, PT ;  /* 0x000002400300780c */ /* 0x000fc40003f06270 */
[----:B---3--:R-:W-:Y:S02]  /*0090*/  LOP3.LUT R0, R12, 0xf, RZ, 0xc0, !PT ;  /* 0x0000000f0c007812 */ /* 0x008fe400078ec0ff */
[----:B------:R-:W-:Y:S02]  /*00a0*/  SHF.R.U32.HI R2, RZ, 0x1f, R5 ;  /* 0x0000001fff027819 */ /* 0x000fe40000011605 */
[----:B------:R-:W-:Y:S01]  /*00b0*/  ISETP.LT.U32.AND P0, PT, R0, 0x9, !P0 ;  /* 0x000000090000780c */ /* 0x000fe20004701070 */
[----:B------:R-:W-:Y:S01]  /*00c0*/  IMAD R13, R3, 0x9, R0 ;  /* 0x00000009030d7824 */ /* 0x000fe200078e0200 */
[----:B------:R-:W-:-:S03]  /*00d0*/  LEA.HI.SX32 R4, R5, R2, 0x1f ;  /* 0x0000000205047211 */ /* 0x000fc600078ffaff */
[----:B--2---:R-:W-:-:S04]  /*00e0*/  IMAD.WIDE R6, R13, 0x4, R6 ;  /* 0x000000040d067825 */ /* 0x004fc800078e0206 */
[----:B------:R-:W-:Y:S02]  /*00f0*/  IMAD R11, R4, -0x9, R3 ;  /* 0xfffffff7040b7824 */ /* 0x000fe400078e0203 */
[----:B------:R-:W-:Y:S02]  /*0100*/  IMAD.MOV.U32 R4, RZ, RZ, RZ ;  /* 0x000000ffff047224 */ /* 0x000fe400078e00ff */
[----:B------:R-:W-:-:S04]  /*0110*/  IMAD R11, R11, 0x9, R0 ;  /* 0x000000090b0b7824 */ /* 0x000fc800078e0200 */
[----:B----4-:R-:W-:Y:S01]  /*0120*/  IMAD.WIDE R8, R11, 0x4, R8 ;  /* 0x000000040b087825 */ /* 0x010fe200078e0208 */
[----:B------:R-:W2:Y:S04]  /*0130*/  @P0 LDG.E R4, desc[UR4][R6.64] ;  /* 0x0000000406040981 */ /* 0x000ea8000c1e1900 */
[----:B------:R-:W3:Y:S01]  /*0140*/  @P0 LDG.E.EL R10, desc[UR4][R8.64] ;  /* 0x00000004080a0981 */ /* 0x000ee2000c2e1900 */
[----:B------:R-:W-:Y:S02]  /*0150*/  LOP3.LUT P3, RZ, R12, 0x30, RZ, 0xc0, !PT ;  /* 0x000000300cff7812 */ /* 0x000fe4000786c0ff */
[----:B------:R-:W-:-:S05]  /*0160*/  LEA.HI.SX32 R2, R5, R2, 0x1b ;  /* 0x0000000205027211 */ /* 0x000fca00078fdaff */
[----:B------:R-:W-:-:S04]  /*0170*/  IMAD R3, R2, -0x90, R3 ;  /* 0xffffff7002037824 */ /* 0x000fc800078e0203 */
[----:B------:R-:W-:-:S04]  /*0180*/  IMAD R3, R3, 0x9, R0 ;  /* 0x0000000903037824 */ /* 0x000fc800078e0200 */
[----:B------:R-:W-:Y:S01]  /*0190*/  IMAD R3, R2, 0x520, R3 ;  /* 0x0000052002037824 */ /* 0x000fe200078e0203 */
[----:B--2---:R-:W-:Y:S02]  /*01a0*/  SEL R11, R4, RZ, P0 ;  /* 0x000000ff040b7207 */ /* 0x004fe40000000000 */
[----:B---3--:R-:W-:-:S05]  /*01b0*/  SEL R10, R10, RZ, P0 ;  /* 0x000000ff0a0a7207 */ /* 0x008fca0000000000 */
[----:B------:R-:W-:-:S05]  /*01c0*/  FADD R10, R11, R10 ;  /* 0x0000000a0b0a7221 */ /* 0x000fca0000000000 */
[----:B------:R-:W-:-:S04]  /*01d0*/  FSEL R11, R10, -INF , P0 ;  /* 0xff8000000a0b7808 */ /* 0x000fc80000000000 */
[C---:B------:R-:W-:Y:S01]  /*01e0*/  FSETP.NAN.AND P2, PT, R11.reuse, R11, PT ;  /* 0x0000000b0b00720b */ /* 0x040fe20003f48000 */
[----:B------:R-:W1:Y:S02]  /*01f0*/  SHFL.BFLY PT, R4, R11, 0x8, 0x1f ;  /* 0x0d001f000b047f89 */ /* 0x000e6400000e0000 */
[----:B-1----:R-:W-:-:S13]  /*0200*/  FSETP.GT.AND P1, PT, R11, R4, PT ;  /* 0x000000040b00720b */ /* 0x002fda0003f24000 */
[----:B------:R-:W-:-:S04]  /*0210*/  @!P1 FSEL R11, R11, R4, P2 ;  /* 0x000000040b0b9208 */ /* 0x000fc80001000000 */
        /* <DEDUP_REMOVED lines=11> */
[----:B------:R-:W-:-:S05]  /*02d0*/  @!P1 FSEL R11, R11, R4, P2 ;  /* 0x000000040b0b9208 */ /* 0x000fca0001000000 */
[----:B------:R-:W-:-:S04]  /*02e0*/  FADD R10, R10, -R11 ;  /* 0x8000000b0a0a7221 */ /* 0x000fc80000000000 */
[----:B------:R-:W-:-:S04]  /*02f0*/  FMUL R10, R10, 0.5 ;  /* 0x3f0000000a0a7820 */ /* 0x000fc80000400000 */
[----:B------:R-:W-:-:S05]  /*0300*/  FMUL R10, R10, 1.4426950216293334961 ;  /* 0x3fb8aa3b0a0a7820 */ /* 0x000fca0000400000 */
[----:B------:R-:W-:-:S13]  /*0310*/  FSETP.GEU.AND P1, PT, R10, -126, PT ;  /* 0xc2fc00000a00780b */ /* 0x000fda0003f2e000 */
[----:B------:R-:W-:-:S04]  /*0320*/  @!P1 FMUL R10, R10, 0.5 ;  /* 0x3f0000000a0a9820 */ /* 0x000fc80000400000 */
[----:B------:R-:W1:Y:S02]  /*0330*/  MUFU.EX2 R4, R10 ;  /* 0x0000000a00047308 */ /* 0x000e640000000800 */
[----:B-1----:R-:W-:-:S05]  /*0340*/  @!P1 FMUL R4, R4, R4 ;  /* 0x0000000404049220 */ /* 0x002fca0000400000 */
[----:B------:R-:W-:Y:S02]  /*0350*/  FSEL R8, R4, RZ, P0 ;  /* 0x000000ff04087208 */ /* 0x000fe40000000000 */
[----:B------:R-:W-:-:S03]  /*0360*/  PLOP3.LUT P0, PT, P3, P0, PT, 0x8, 0x0 ;  /* 0x000000000000781c */ /* 0x000fc60001f00170 */
[----:B------:R-:W1:Y:S02]  /*0370*/  SHFL.BFLY PT, R7, R8, 0x8, 0x1f ;  /* 0x0d001f0008077f89 */ /* 0x000e6400000e0000 */
[----:B-1----:R-:W-:-:S05]  /*0380*/  FADD R9, R8, R7 ;  /* 0x0000000708097221 */ /* 0x002fca0000000000 */
[----:B------:R-:W1:Y:S02]  /*0390*/  SHFL.BFLY PT, R6, R9, 0x4, 0x1f ;  /* 0x0c801f0009067f89 */ /* 0x000e6400000e0000 */
[----:B-1----:R-:W-:-:S05]  /*03a0*/  FADD R11, R9, R6 ;  /* 0x00000006090b7221 */ /* 0x002fca0000000000 */
[----:B------:R-:W1:Y:S02]  /*03b0*/  SHFL.BFLY PT, R6, R11, 0x2, 0x1f ;  /* 0x0c401f000b067f89 */ /* 0x000e6400000e0000 */
[----:B-1----:R-:W-:-:S05]  /*03c0*/  FADD R13, R11, R6 ;  /* 0x000000060b0d7221 */ /* 0x002fca0000000000 */
[----:B------:R-:W1:Y:S02]  /*03d0*/  SHFL.BFLY PT, R6, R13, 0x1, 0x1f ;  /* 0x0c201f000d067f89 */ /* 0x000e6400000e0000 */
[----:B-1----:R-:W-:Y:S02]  /*03e0*/  FADD R14, R13, R6 ;  /* 0x000000060d0e7221 */ /* 0x002fe40000000000 */
[----:B------:R-:W1:Y:S03]  /*03f0*/  LDC.64 R6, c[0x0][0x220] ;  /* 0x00008800ff067b82 */ /* 0x000e660000000a00 */
[C---:B------:R-:W-:Y:S02]  /*0400*/  FSETP.GT.AND P1, PT, |R14|.reuse, 8.50705917302346158658e+37, PT ;  /* 0x7e8000000e00780b */ /* 0x040fe40003f24200 */
[----:B------:R-:W-:-:S11]  /*0410*/  FSETP.GEU.AND P2, PT, |R14|, 1.175494350822287508e-38, PT ;  /* 0x008000000e00780b */ /* 0x000fd60003f4e200 */
[----:B------:R-:W-:Y:S01]  /*0420*/  @P1 FMUL R14, R14, 0.25 ;  /* 0x3e8000000e0e1820 */ /* 0x000fe20000400000 */
[----:B------:R-:W-:-:S03]  /*0430*/  @P1 FMUL R4, R4, 0.25 ;  /* 0x3e80000004041820 */ /* 0x000fc60000400000 */
[----:B------:R-:W-:Y:S01]  /*0440*/  @!P2 FMUL R14, R14, 16777216 ;  /* 0x4b8000000e0ea820 */ /* 0x000fe20000400000 */
[----:B------:R-:W-:-:S03]  /*0450*/  @!P2 FMUL R4, R4, 16777216 ;  /* 0x4b8000000404a820 */ /* 0x000fc60000400000 */
[----:B------:R-:W2:Y:S01]  /*0460*/  MUFU.RCP R5, R14 ;  /* 0x0000000e00057308 */ /* 0x000ea20000001000 */
[----:B-1----:R-:W-:-:S04]  /*0470*/  IMAD.WIDE R2, R3, 0x4, R6 ;  /* 0x0000000403027825 */ /* 0x002fc800078e0206 */
[----:B--2---:R-:W-:Y:S01]  /*0480*/  FMUL R5, R5, R4 ;  /* 0x0000000405057220 */ /* 0x004fe20000400000 */
[----:B------:R-:W-:Y:S06]  /*0490*/  @!P0 EXIT ;  /* 0x000000000000894d */ /* 0x000fec0003800000 */
[----:B------:R-:W-:Y:S01]  /*04a0*/  STG.E desc[UR4][R2.64], R5 ;  /* 0x0000000502007986 */ /* 0x000fe2000c101904 */
[----:B------:R-:W-:Y:S05]  /*04b0*/  EXIT ;  /* 0x000000000000794d */ /* 0x000fea0003800000 */
.L_x_0:
[----:B------:R-:W-:-:S00]  /*04c0*/  BRA `(.L_x_0) ;  /* 0xfffffffc00fc7947 */ /* 0x000fc0000383ffff */
[----:B------:R-:W-:-:S00]  /*04d0*/  NOP ;  /* 0x0000000000007918 */ /* 0x000fc00000000000 */
        /* <DEDUP_REMOVED lines=10> */
.L_x_1:


//--------------------- .nv.constant0.triton_per_fused__softmax_2 --------------------------
	.section	.nv.constant0.triton_per_fused__softmax_2,"a",@progbits
	.sectionflags	@""
	.align	4
.nv.constant0.triton_per_fused__softmax_2:
	.zero		560
